//
// Generated by NVIDIA NVVM Compiler
//
// Compiler Build ID: CL-36424714
// Cuda compilation tools, release 13.0, V13.0.88
// Based on NVVM 20.0.0
//

.version 9.0
.target sm_100
.address_size 64

	// .globl	_Z14softplusKernelPKfPfmm

.visible .entry _Z14softplusKernelPKfPfmm(
	.param .u64 .ptr .align 1 _Z14softplusKernelPKfPfmm_param_0,
	.param .u64 .ptr .align 1 _Z14softplusKernelPKfPfmm_param_1,
	.param .u64 _Z14softplusKernelPKfPfmm_param_2,
	.param .u64 _Z14softplusKernelPKfPfmm_param_3
)
{
	.reg .pred 	%p<33>;
	.reg .b32 	%r<61>;
	.reg .b32 	%f<217>;
	.reg .b64 	%rd<38>;

	ld.param.u64 	%rd13, [_Z14softplusKernelPKfPfmm_param_0];
	ld.param.u64 	%rd14, [_Z14softplusKernelPKfPfmm_param_1];
	ld.param.u64 	%rd11, [_Z14softplusKernelPKfPfmm_param_2];
	ld.param.u64 	%rd15, [_Z14softplusKernelPKfPfmm_param_3];
	cvta.to.global.u64 	%rd1, %rd14;
	cvta.to.global.u64 	%rd2, %rd13;
	mov.u32 	%r9, %ctaid.x;
	mov.u32 	%r10, %ntid.x;
	mul.lo.s32 	%r11, %r10, %r9;
	shl.b32 	%r12, %r11, 2;
	mov.u32 	%r13, %tid.x;
	shl.b32 	%r14, %r13, 2;
	add.s32 	%r15, %r12, %r14;
	cvt.u64.u32 	%rd3, %r15;
	mov.u32 	%r17, %ctaid.y;
	mov.u32 	%r18, %ntid.y;
	mov.u32 	%r19, %tid.y;
	mad.lo.s32 	%r20, %r17, %r18, %r19;
	cvt.u64.u32 	%rd4, %r20;
	setp.le.u64 	%p1, %rd11, %rd4;
	add.s64 	%rd5, %rd3, 3;
	setp.ge.u64 	%p2, %rd5, %rd15;
	or.pred  	%p3, %p1, %p2;
	@%p3 bra 	$L__BB0_10;
	mad.lo.s64 	%rd6, %rd15, %rd4, %rd3;
	shl.b64 	%rd34, %rd6, 2;
	add.s64 	%rd35, %rd2, %rd34;
	ld.global.nc.v4.f32 	{%f124, %f1, %f2, %f3}, [%rd35];
	mul.f32 	%f125, %f124, 0f3FB8AA3B;
	ex2.approx.f32 	%f4, %f125;
	mov.f32 	%f126, 0f3F800000;
	add.rz.f32 	%f127, %f4, %f126;
	mov.b32 	%r41, %f127;
	add.s32 	%r42, %r41, -1061158912;
	and.b32  	%r43, %r42, -8388608;
	mov.b32 	%r1, %f4;
	sub.s32 	%r44, %r1, %r43;
	mov.b32 	%f128, %r44;
	sub.s32 	%r45, 1082130432, %r43;
	mov.b32 	%f129, %r45;
	fma.rn.f32 	%f130, %f129, 0f3E800000, 0fBF800000;
	add.f32 	%f131, %f130, %f128;
	cvt.rn.f32.s32 	%f132, %r43;
	mul.f32 	%f133, %f132, 0f34000000;
	fma.rn.f32 	%f134, %f131, 0fBD39BF78, 0f3DD80012;
	fma.rn.f32 	%f135, %f134, %f131, 0fBE0778E0;
	fma.rn.f32 	%f136, %f135, %f131, 0f3E146475;
	fma.rn.f32 	%f137, %f136, %f131, 0fBE2A68DD;
	fma.rn.f32 	%f138, %f137, %f131, 0f3E4CAF9E;
	fma.rn.f32 	%f139, %f138, %f131, 0fBE800042;
	fma.rn.f32 	%f140, %f139, %f131, 0f3EAAAAE6;
	fma.rn.f32 	%f141, %f140, %f131, 0fBF000000;
	mul.f32 	%f142, %f131, %f141;
	fma.rn.f32 	%f143, %f142, %f131, %f131;
	fma.rn.f32 	%f209, %f133, 0f3F317218, %f143;
	setp.lt.u32 	%p21, %r1, 2139095040;
	@%p21 bra 	$L__BB0_3;
	setp.gt.s32 	%p22, %r1, -1082130432;
	fma.rn.f32 	%f144, %f4, 0f7F800000, 0f7F800000;
	selp.f32 	%f145, %f144, %f209, %p22;
	setp.eq.f32 	%p23, %f4, 0f00000000;
	selp.f32 	%f209, 0f80000000, %f145, %p23;
$L__BB0_3:
	mul.f32 	%f146, %f1, 0f3FB8AA3B;
	ex2.approx.f32 	%f8, %f146;
	mov.f32 	%f147, 0f3F800000;
	add.rz.f32 	%f148, %f8, %f147;
	mov.b32 	%r46, %f148;
	add.s32 	%r47, %r46, -1061158912;
	and.b32  	%r48, %r47, -8388608;
	mov.b32 	%r2, %f8;
	sub.s32 	%r49, %r2, %r48;
	mov.b32 	%f149, %r49;
	sub.s32 	%r50, 1082130432, %r48;
	mov.b32 	%f150, %r50;
	fma.rn.f32 	%f151, %f150, 0f3E800000, 0fBF800000;
	add.f32 	%f152, %f151, %f149;
	cvt.rn.f32.s32 	%f153, %r48;
	mul.f32 	%f154, %f153, 0f34000000;
	fma.rn.f32 	%f155, %f152, 0fBD39BF78, 0f3DD80012;
	fma.rn.f32 	%f156, %f155, %f152, 0fBE0778E0;
	fma.rn.f32 	%f157, %f156, %f152, 0f3E146475;
	fma.rn.f32 	%f158, %f157, %f152, 0fBE2A68DD;
	fma.rn.f32 	%f159, %f158, %f152, 0f3E4CAF9E;
	fma.rn.f32 	%f160, %f159, %f152, 0fBE800042;
	fma.rn.f32 	%f161, %f160, %f152, 0f3EAAAAE6;
	fma.rn.f32 	%f162, %f161, %f152, 0fBF000000;
	mul.f32 	%f163, %f152, %f162;
	fma.rn.f32 	%f164, %f163, %f152, %f152;
	fma.rn.f32 	%f210, %f154, 0f3F317218, %f164;
	setp.lt.u32 	%p24, %r2, 2139095040;
	@%p24 bra 	$L__BB0_5;
	setp.gt.s32 	%p25, %r2, -1082130432;
	fma.rn.f32 	%f165, %f8, 0f7F800000, 0f7F800000;
	selp.f32 	%f166, %f165, %f210, %p25;
	setp.eq.f32 	%p26, %f8, 0f00000000;
	selp.f32 	%f210, 0f80000000, %f166, %p26;
$L__BB0_5:
	mul.f32 	%f167, %f2, 0f3FB8AA3B;
	ex2.approx.f32 	%f12, %f167;
	mov.f32 	%f168, 0f3F800000;
	add.rz.f32 	%f169, %f12, %f168;
	mov.b32 	%r51, %f169;
	add.s32 	%r52, %r51, -1061158912;
	and.b32  	%r53, %r52, -8388608;
	mov.b32 	%r3, %f12;
	sub.s32 	%r54, %r3, %r53;
	mov.b32 	%f170, %r54;
	sub.s32 	%r55, 1082130432, %r53;
	mov.b32 	%f171, %r55;
	fma.rn.f32 	%f172, %f171, 0f3E800000, 0fBF800000;
	add.f32 	%f173, %f172, %f170;
	cvt.rn.f32.s32 	%f174, %r53;
	mul.f32 	%f175, %f174, 0f34000000;
	fma.rn.f32 	%f176, %f173, 0fBD39BF78, 0f3DD80012;
	fma.rn.f32 	%f177, %f176, %f173, 0fBE0778E0;
	fma.rn.f32 	%f178, %f177, %f173, 0f3E146475;
	fma.rn.f32 	%f179, %f178, %f173, 0fBE2A68DD;
	fma.rn.f32 	%f180, %f179, %f173, 0f3E4CAF9E;
	fma.rn.f32 	%f181, %f180, %f173, 0fBE800042;
	fma.rn.f32 	%f182, %f181, %f173, 0f3EAAAAE6;
	fma.rn.f32 	%f183, %f182, %f173, 0fBF000000;
	mul.f32 	%f184, %f173, %f183;
	fma.rn.f32 	%f185, %f184, %f173, %f173;
	fma.rn.f32 	%f211, %f175, 0f3F317218, %f185;
	setp.lt.u32 	%p27, %r3, 2139095040;
	@%p27 bra 	$L__BB0_7;
	setp.gt.s32 	%p28, %r3, -1082130432;
	fma.rn.f32 	%f186, %f12, 0f7F800000, 0f7F800000;
	selp.f32 	%f187, %f186, %f211, %p28;
	setp.eq.f32 	%p29, %f12, 0f00000000;
	selp.f32 	%f211, 0f80000000, %f187, %p29;
$L__BB0_7:
	mul.f32 	%f188, %f3, 0f3FB8AA3B;
	ex2.approx.f32 	%f16, %f188;
	mov.f32 	%f189, 0f3F800000;
	add.rz.f32 	%f190, %f16, %f189;
	mov.b32 	%r56, %f190;
	add.s32 	%r57, %r56, -1061158912;
	and.b32  	%r58, %r57, -8388608;
	mov.b32 	%r4, %f16;
	sub.s32 	%r59, %r4, %r58;
	mov.b32 	%f191, %r59;
	sub.s32 	%r60, 1082130432, %r58;
	mov.b32 	%f192, %r60;
	fma.rn.f32 	%f193, %f192, 0f3E800000, 0fBF800000;
	add.f32 	%f194, %f193, %f191;
	cvt.rn.f32.s32 	%f195, %r58;
	mul.f32 	%f196, %f195, 0f34000000;
	fma.rn.f32 	%f197, %f194, 0fBD39BF78, 0f3DD80012;
	fma.rn.f32 	%f198, %f197, %f194, 0fBE0778E0;
	fma.rn.f32 	%f199, %f198, %f194, 0f3E146475;
	fma.rn.f32 	%f200, %f199, %f194, 0fBE2A68DD;
	fma.rn.f32 	%f201, %f200, %f194, 0f3E4CAF9E;
	fma.rn.f32 	%f202, %f201, %f194, 0fBE800042;
	fma.rn.f32 	%f203, %f202, %f194, 0f3EAAAAE6;
	fma.rn.f32 	%f204, %f203, %f194, 0fBF000000;
	mul.f32 	%f205, %f194, %f204;
	fma.rn.f32 	%f206, %f205, %f194, %f194;
	fma.rn.f32 	%f212, %f196, 0f3F317218, %f206;
	setp.lt.u32 	%p30, %r4, 2139095040;
	@%p30 bra 	$L__BB0_9;
	setp.gt.s32 	%p31, %r4, -1082130432;
	fma.rn.f32 	%f207, %f16, 0f7F800000, 0f7F800000;
	selp.f32 	%f208, %f207, %f212, %p31;
	setp.eq.f32 	%p32, %f16, 0f00000000;
	selp.f32 	%f212, 0f80000000, %f208, %p32;
$L__BB0_9:
	add.s64 	%rd37, %rd1, %rd34;
	st.global.v4.f32 	[%rd37], {%f209, %f210, %f211, %f212};
	bra.uni 	$L__BB0_27;
$L__BB0_10:
	setp.le.u64 	%p4, %rd11, %rd4;
	@%p4 bra 	$L__BB0_27;
	setp.le.u64 	%p5, %rd15, %rd3;
	@%p5 bra 	$L__BB0_15;
	mad.lo.s64 	%rd7, %rd15, %rd4, %rd3;
	shl.b64 	%rd16, %rd7, 2;
	add.s64 	%rd17, %rd2, %rd16;
	ld.global.nc.f32 	%f36, [%rd17];
	mul.f32 	%f37, %f36, 0f3FB8AA3B;
	ex2.approx.f32 	%f20, %f37;
	mov.f32 	%f38, 0f3F800000;
	add.rz.f32 	%f39, %f20, %f38;
	mov.b32 	%r21, %f39;
	add.s32 	%r22, %r21, -1061158912;
	and.b32  	%r23, %r22, -8388608;
	mov.b32 	%r5, %f20;
	sub.s32 	%r24, %r5, %r23;
	mov.b32 	%f40, %r24;
	sub.s32 	%r25, 1082130432, %r23;
	mov.b32 	%f41, %r25;
	fma.rn.f32 	%f42, %f41, 0f3E800000, 0fBF800000;
	add.f32 	%f43, %f42, %f40;
	cvt.rn.f32.s32 	%f44, %r23;
	mul.f32 	%f45, %f44, 0f34000000;
	fma.rn.f32 	%f46, %f43, 0fBD39BF78, 0f3DD80012;
	fma.rn.f32 	%f47, %f46, %f43, 0fBE0778E0;
	fma.rn.f32 	%f48, %f47, %f43, 0f3E146475;
	fma.rn.f32 	%f49, %f48, %f43, 0fBE2A68DD;
	fma.rn.f32 	%f50, %f49, %f43, 0f3E4CAF9E;
	fma.rn.f32 	%f51, %f50, %f43, 0fBE800042;
	fma.rn.f32 	%f52, %f51, %f43, 0f3EAAAAE6;
	fma.rn.f32 	%f53, %f52, %f43, 0fBF000000;
	mul.f32 	%f54, %f43, %f53;
	fma.rn.f32 	%f55, %f54, %f43, %f43;
	fma.rn.f32 	%f213, %f45, 0f3F317218, %f55;
	setp.lt.u32 	%p6, %r5, 2139095040;
	@%p6 bra 	$L__BB0_14;
	setp.gt.s32 	%p7, %r5, -1082130432;
	fma.rn.f32 	%f56, %f20, 0f7F800000, 0f7F800000;
	selp.f32 	%f57, %f56, %f213, %p7;
	setp.eq.f32 	%p8, %f20, 0f00000000;
	selp.f32 	%f213, 0f80000000, %f57, %p8;
$L__BB0_14:
	add.s64 	%rd19, %rd1, %rd16;
	st.global.f32 	[%rd19], %f213;
$L__BB0_15:
	add.s64 	%rd20, %rd3, 1;
	setp.ge.u64 	%p9, %rd20, %rd15;
	@%p9 bra 	$L__BB0_19;
	mad.lo.s64 	%rd8, %rd15, %rd4, %rd3;
	shl.b64 	%rd21, %rd8, 2;
	add.s64 	%rd22, %rd2, %rd21;
	ld.global.nc.f32 	%f58, [%rd22+4];
	mul.f32 	%f59, %f58, 0f3FB8AA3B;
	ex2.approx.f32 	%f24, %f59;
	mov.f32 	%f60, 0f3F800000;
	add.rz.f32 	%f61, %f24, %f60;
	mov.b32 	%r26, %f61;
	add.s32 	%r27, %r26, -1061158912;
	and.b32  	%r28, %r27, -8388608;
	mov.b32 	%r6, %f24;
	sub.s32 	%r29, %r6, %r28;
	mov.b32 	%f62, %r29;
	sub.s32 	%r30, 1082130432, %r28;
	mov.b32 	%f63, %r30;
	fma.rn.f32 	%f64, %f63, 0f3E800000, 0fBF800000;
	add.f32 	%f65, %f64, %f62;
	cvt.rn.f32.s32 	%f66, %r28;
	mul.f32 	%f67, %f66, 0f34000000;
	fma.rn.f32 	%f68, %f65, 0fBD39BF78, 0f3DD80012;
	fma.rn.f32 	%f69, %f68, %f65, 0fBE0778E0;
	fma.rn.f32 	%f70, %f69, %f65, 0f3E146475;
	fma.rn.f32 	%f71, %f70, %f65, 0fBE2A68DD;
	fma.rn.f32 	%f72, %f71, %f65, 0f3E4CAF9E;
	fma.rn.f32 	%f73, %f72, %f65, 0fBE800042;
	fma.rn.f32 	%f74, %f73, %f65, 0f3EAAAAE6;
	fma.rn.f32 	%f75, %f74, %f65, 0fBF000000;
	mul.f32 	%f76, %f65, %f75;
	fma.rn.f32 	%f77, %f76, %f65, %f65;
	fma.rn.f32 	%f214, %f67, 0f3F317218, %f77;
	setp.lt.u32 	%p10, %r6, 2139095040;
	@%p10 bra 	$L__BB0_18;
	setp.gt.s32 	%p11, %r6, -1082130432;
	fma.rn.f32 	%f78, %f24, 0f7F800000, 0f7F800000;
	selp.f32 	%f79, %f78, %f214, %p11;
	setp.eq.f32 	%p12, %f24, 0f00000000;
	selp.f32 	%f214, 0f80000000, %f79, %p12;
$L__BB0_18:
	add.s64 	%rd24, %rd1, %rd21;
	st.global.f32 	[%rd24+4], %f214;
$L__BB0_19:
	add.s64 	%rd25, %rd3, 2;
	setp.ge.u64 	%p13, %rd25, %rd15;
	@%p13 bra 	$L__BB0_23;
	mad.lo.s64 	%rd9, %rd15, %rd4, %rd3;
	shl.b64 	%rd26, %rd9, 2;
	add.s64 	%rd27, %rd2, %rd26;
	ld.global.nc.f32 	%f80, [%rd27+8];
	mul.f32 	%f81, %f80, 0f3FB8AA3B;
	ex2.approx.f32 	%f28, %f81;
	mov.f32 	%f82, 0f3F800000;
	add.rz.f32 	%f83, %f28, %f82;
	mov.b32 	%r31, %f83;
	add.s32 	%r32, %r31, -1061158912;
	and.b32  	%r33, %r32, -8388608;
	mov.b32 	%r7, %f28;
	sub.s32 	%r34, %r7, %r33;
	mov.b32 	%f84, %r34;
	sub.s32 	%r35, 1082130432, %r33;
	mov.b32 	%f85, %r35;
	fma.rn.f32 	%f86, %f85, 0f3E800000, 0fBF800000;
	add.f32 	%f87, %f86, %f84;
	cvt.rn.f32.s32 	%f88, %r33;
	mul.f32 	%f89, %f88, 0f34000000;
	fma.rn.f32 	%f90, %f87, 0fBD39BF78, 0f3DD80012;
	fma.rn.f32 	%f91, %f90, %f87, 0fBE0778E0;
	fma.rn.f32 	%f92, %f91, %f87, 0f3E146475;
	fma.rn.f32 	%f93, %f92, %f87, 0fBE2A68DD;
	fma.rn.f32 	%f94, %f93, %f87, 0f3E4CAF9E;
	fma.rn.f32 	%f95, %f94, %f87, 0fBE800042;
	fma.rn.f32 	%f96, %f95, %f87, 0f3EAAAAE6;
	fma.rn.f32 	%f97, %f96, %f87, 0fBF000000;
	mul.f32 	%f98, %f87, %f97;
	fma.rn.f32 	%f99, %f98, %f87, %f87;
	fma.rn.f32 	%f215, %f89, 0f3F317218, %f99;
	setp.lt.u32 	%p14, %r7, 2139095040;
	@%p14 bra 	$L__BB0_22;
	setp.gt.s32 	%p15, %r7, -1082130432;
	fma.rn.f32 	%f100, %f28, 0f7F800000, 0f7F800000;
	selp.f32 	%f101, %f100, %f215, %p15;
	setp.eq.f32 	%p16, %f28, 0f00000000;
	selp.f32 	%f215, 0f80000000, %f101, %p16;
$L__BB0_22:
	add.s64 	%rd29, %rd1, %rd26;
	st.global.f32 	[%rd29+8], %f215;
$L__BB0_23:
	setp.ge.u64 	%p17, %rd5, %rd15;
	@%p17 bra 	$L__BB0_27;
	mad.lo.s64 	%rd10, %rd15, %rd4, %rd3;
	shl.b64 	%rd30, %rd10, 2;
	add.s64 	%rd31, %rd2, %rd30;
	ld.global.nc.f32 	%f102, [%rd31+12];
	mul.f32 	%f103, %f102, 0f3FB8AA3B;
	ex2.approx.f32 	%f32, %f103;
	mov.f32 	%f104, 0f3F800000;
	add.rz.f32 	%f105, %f32, %f104;
	mov.b32 	%r36, %f105;
	add.s32 	%r37, %r36, -1061158912;
	and.b32  	%r38, %r37, -8388608;
	mov.b32 	%r8, %f32;
	sub.s32 	%r39, %r8, %r38;
	mov.b32 	%f106, %r39;
	sub.s32 	%r40, 1082130432, %r38;
	mov.b32 	%f107, %r40;
	fma.rn.f32 	%f108, %f107, 0f3E800000, 0fBF800000;
	add.f32 	%f109, %f108, %f106;
	cvt.rn.f32.s32 	%f110, %r38;
	mul.f32 	%f111, %f110, 0f34000000;
	fma.rn.f32 	%f112, %f109, 0fBD39BF78, 0f3DD80012;
	fma.rn.f32 	%f113, %f112, %f109, 0fBE0778E0;
	fma.rn.f32 	%f114, %f113, %f109, 0f3E146475;
	fma.rn.f32 	%f115, %f114, %f109, 0fBE2A68DD;
	fma.rn.f32 	%f116, %f115, %f109, 0f3E4CAF9E;
	fma.rn.f32 	%f117, %f116, %f109, 0fBE800042;
	fma.rn.f32 	%f118, %f117, %f109, 0f3EAAAAE6;
	fma.rn.f32 	%f119, %f118, %f109, 0fBF000000;
	mul.f32 	%f120, %f109, %f119;
	fma.rn.f32 	%f121, %f120, %f109, %f109;
	fma.rn.f32 	%f216, %f111, 0f3F317218, %f121;
	setp.lt.u32 	%p18, %r8, 2139095040;
	@%p18 bra 	$L__BB0_26;
	setp.gt.s32 	%p19, %r8, -1082130432;
	fma.rn.f32 	%f122, %f32, 0f7F800000, 0f7F800000;
	selp.f32 	%f123, %f122, %f216, %p19;
	setp.eq.f32 	%p20, %f32, 0f00000000;
	selp.f32 	%f216, 0f80000000, %f123, %p20;
$L__BB0_26:
	add.s64 	%rd33, %rd1, %rd30;
	st.global.f32 	[%rd33+12], %f216;
$L__BB0_27:
	ret;

}


// ===== COMPILED SASS (sm_100) =====

	.target	sm_100

	.elftype	@"ET_EXEC"


//--------------------- .note.nv.tkinfo           --------------------------
	.section	.note.nv.tkinfo,"",@"SHT_NOTE"
	.sectionflags	@"SHF_NOTE_NV_TKINFO"
	.tkinfo
        /*0018*/ 	.word	0x00000002
        /*0030*/ 	.string	""
        /*0030*/ 	.string	"ptxas"
        /*0030*/ 	.string	"Cuda compilation tools, release 13.0, V13.0.88"
        /*0030*/ 	.string	"Build cuda_13.0.r13.0/compiler.36424714_0"
        /*0030*/ 	.string	"-arch sm_100 -m 64 "



//--------------------- .note.nv.cuinfo           --------------------------
	.section	.note.nv.cuinfo,"",@"SHT_NOTE"
	.sectionflags	@"SHF_NOTE_NV_CUINFO"
        /*0018*/ 	.short	0x0002
        /*001a*/ 	.short	0x0064
        /*001c*/ 	.short	0x0082
	.zero		2


//--------------------- .nv.info                  --------------------------
	.section	.nv.info,"",@"SHT_CUDA_INFO"
	.align	4


	//----- nvinfo : EIATTR_REGCOUNT
	.align		4
        /*0000*/ 	.byte	0x04, 0x2f
        /*0002*/ 	.short	(.L_1 - .L_0)
	.align		4
.L_0:
        /*0004*/ 	.word	index@(_Z14softplusKernelPKfPfmm)
        /*0008*/ 	.word	0x00000016


	//----- nvinfo : EIATTR_FRAME_SIZE
	.align		4
.L_1:
        /*000c*/ 	.byte	0x04, 0x11
        /*000e*/ 	.short	(.L_3 - .L_2)
	.align		4
.L_2:
        /*0010*/ 	.word	index@(_Z14softplusKernelPKfPfmm)
        /*0014*/ 	.word	0x00000000


	//----- nvinfo : EIATTR_MIN_STACK_SIZE
	.align		4
.L_3:
        /*0018*/ 	.byte	0x04, 0x12
        /*001a*/ 	.short	(.L_5 - .L_4)
	.align		4
.L_4:
        /*001c*/ 	.word	index@(_Z14softplusKernelPKfPfmm)
        /*0020*/ 	.word	0x00000000
.L_5:


//--------------------- .nv.compat                --------------------------
	.section	.nv.compat,"",@"SHT_CUDA_COMPAT_INFO"
	.align	4
        /*0000*/ 	.byte	0x02, 0x09, 0x00, 0x00, 0x02, 0x02, 0x01, 0x00, 0x02, 0x05, 0x05, 0x00, 0x03, 0x07, 0x01, 0x01
        /*0010*/ 	.byte	0x02, 0x03, 0x00, 0x00, 0x02, 0x06, 0x01, 0x00, 0x04, 0x0b, 0x08, 0x00, 0x01, 0x00, 0x00, 0x00
        /*0020*/ 	.byte	0x00, 0x00, 0x00, 0x00


//--------------------- .nv.info._Z14softplusKernelPKfPfmm --------------------------
	.section	.nv.info._Z14softplusKernelPKfPfmm,"",@"SHT_CUDA_INFO"
	.sectionflags	@""
	.align	4


	//----- nvinfo : EIATTR_CUDA_API_VERSION
	.align		4
        /*0000*/ 	.byte	0x04, 0x37
        /*0002*/ 	.short	(.L_7 - .L_6)
.L_6:
        /*0004*/ 	.word	0x00000082


	//----- nvinfo : EIATTR_KPARAM_INFO
	.align		4
.L_7:
        /*0008*/ 	.byte	0x04, 0x17
        /*000a*/ 	.short	(.L_9 - .L_8)
.L_8:
        /*000c*/ 	.word	0x00000000
        /*0010*/ 	.short	0x0003
        /*0012*/ 	.short	0x0018
        /*0014*/ 	.byte	0x00, 0xf0, 0x21, 0x00


	//----- nvinfo : EIATTR_KPARAM_INFO
	.align		4
.L_9:
        /*0018*/ 	.byte	0x04, 0x17
        /*001a*/ 	.short	(.L_11 - .L_10)
.L_10:
        /*001c*/ 	.word	0x00000000
        /*0020*/ 	.short	0x0002
        /*0022*/ 	.short	0x0010
        /*0024*/ 	.byte	0x00, 0xf0, 0x21, 0x00


	//----- nvinfo : EIATTR_KPARAM_INFO
	.align		4
.L_11:
        /*0028*/ 	.byte	0x04, 0x17
        /*002a*/ 	.short	(.L_13 - .L_12)
.L_12:
        /*002c*/ 	.word	0x00000000
        /*0030*/ 	.short	0x0001
        /*0032*/ 	.short	0x0008
        /*0034*/ 	.byte	0x00, 0xf5, 0x21, 0x00


	//----- nvinfo : EIATTR_KPARAM_INFO
	.align		4
.L_13:
        /*0038*/ 	.byte	0x04, 0x17
        /*003a*/ 	.short	(.L_15 - .L_14)
.L_14:
        /*003c*/ 	.word	0x00000000
        /*0040*/ 	.short	0x0000
        /*0042*/ 	.short	0x0000
        /*0044*/ 	.byte	0x00, 0xf5, 0x21, 0x00


	//----- nvinfo : EIATTR_SPARSE_MMA_MASK
	.align		4
.L_15:
        /*0048*/ 	.byte	0x03, 0x50
        /*004a*/ 	.short	0x0000


	//----- nvinfo : EIATTR_MAXREG_COUNT
	.align		4
        /*004c*/ 	.byte	0x03, 0x1b
        /*004e*/ 	.short	0x00ff


	//----- nvinfo : EIATTR_MERCURY_ISA_VERSION
	.align		4
        /*0050*/ 	.byte	0x03, 0x5f
        /*0052*/ 	.short	0x0101


	//----- nvinfo : EIATTR_VRC_CTA_INIT_COUNT
	.align		4
        /*0054*/ 	.byte	0x02, 0x4a
	.zero		1
	.zero		1


	//----- nvinfo : EIATTR_EXIT_INSTR_OFFSETS
	.align		4
        /*0058*/ 	.byte	0x04, 0x1c
        /*005a*/ 	.short	(.L_17 - .L_16)


	//   ....[0]....
.L_16:
        /*005c*/ 	.word	0x00000a60


	//   ....[1]....
        /*0060*/ 	.word	0x00000a80


	//   ....[2]....
        /*0064*/ 	.word	0x000014f0


	//   ....[3]....
        /*0068*/ 	.word	0x00001800


	//----- nvinfo : EIATTR_CRS_STACK_SIZE
	.align		4
.L_17:
        /*006c*/ 	.byte	0x04, 0x1e
        /*006e*/ 	.short	(.L_19 - .L_18)
.L_18:
        /*0070*/ 	.word	0x00000000


	//----- nvinfo : EIATTR_CBANK_PARAM_SIZE
	.align		4
.L_19:
        /*0074*/ 	.byte	0x03, 0x19
        /*0076*/ 	.short	0x0020


	//----- nvinfo : EIATTR_PARAM_CBANK
	.align		4
        /*0078*/ 	.byte	0x04, 0x0a
        /*007a*/ 	.short	(.L_21 - .L_20)
	.align		4
.L_20:
        /*007c*/ 	.word	index@(.nv.constant0._Z14softplusKernelPKfPfmm)
        /*0080*/ 	.short	0x0380
        /*0082*/ 	.short	0x0020


	//----- nvinfo : EIATTR_SW_WAR
	.align		4
.L_21:
        /*0084*/ 	.byte	0x04, 0x36
        /*0086*/ 	.short	(.L_23 - .L_22)
.L_22:
        /*0088*/ 	.word	0x00000008
.L_23:


//--------------------- .nv.callgraph             --------------------------
	.section	.nv.callgraph,"",@"SHT_CUDA_CALLGRAPH"
	.align	4
	.sectionentsize	8
	.align		4
        /*0000*/ 	.word	0x00000000
	.align		4
        /*0004*/ 	.word	0xffffffff
	.align		4
        /*0008*/ 	.word	0x00000000
	.align		4
        /*000c*/ 	.word	0xfffffffe
	.align		4
        /*0010*/ 	.word	0x00000000
	.align		4
        /*0014*/ 	.word	0xfffffffd
	.align		4
        /*0018*/ 	.word	0x00000000
	.align		4
        /*001c*/ 	.word	0xfffffffc


//--------------------- .text._Z14softplusKernelPKfPfmm --------------------------
	.section	.text._Z14softplusKernelPKfPfmm,"ax",@progbits
	.align	128
        .global         _Z14softplusKernelPKfPfmm
        .type           _Z14softplusKernelPKfPfmm,@function
        .size           _Z14softplusKernelPKfPfmm,(.L_x_8 - _Z14softplusKernelPKfPfmm)
        .other          _Z14softplusKernelPKfPfmm,@"STO_CUDA_ENTRY STV_DEFAULT"
_Z14softplusKernelPKfPfmm:
.text._Z14softplusKernelPKfPfmm:
[----:B------:R-:W-:Y:S01]  /*0000*/  LDC R1, c[0x0][0x37c] ;  /* 0x0000df00ff017b82 */ /* 0x000fe20000000800 */
[----:B------:R-:W0:Y:S07]  /*0010*/  S2R R3, SR_TID.X ;  /* 0x0000000000037919 */ /* 0x000e2e0000002100 */
[----:B------:R-:W0:Y:S01]  /*0020*/  S2UR UR4, SR_CTAID.X ;  /* 0x00000000000479c3 */ /* 0x000e220000002500 */
[----:B------:R-:W1:Y:S01]  /*0030*/  LDCU.128 UR8, c[0x0][0x390] ;  /* 0x00007200ff0877ac */ /* 0x000e620008000c00 */
[----:B------:R-:W2:Y:S06]  /*0040*/  S2R R4, SR_TID.Y ;  /* 0x0000000000047919 */ /* 0x000eac0000002200 */
[----:B------:R-:W0:Y:S08]  /*0050*/  LDC R0, c[0x0][0x360] ;  /* 0x0000d800ff007b82 */ /* 0x000e300000000800 */
[----:B------:R-:W2:Y:S08]  /*0060*/  S2UR UR5, SR_CTAID.Y ;  /* 0x00000000000579c3 */ /* 0x000eb00000002600 */
[----:B------:R-:W2:Y:S01]  /*0070*/  LDC R5, c[0x0][0x364] ;  /* 0x0000d900ff057b82 */ /* 0x000ea20000000800 */
[----:B0-----:R-:W-:-:S05]  /*0080*/  IMAD R3, R0, UR4, R3 ;  /* 0x0000000400037c24 */ /* 0x001fca000f8e0203 */
[----:B------:R-:W-:-:S04]  /*0090*/  SHF.L.U32 R2, R3, 0x2, RZ ;  /* 0x0000000203027819 */ /* 0x000fc800000006ff */
[----:B------:R-:W-:-:S04]  /*00a0*/  IADD3 R0, P1, PT, R2, 0x3, RZ ;  /* 0x0000000302007810 */ /* 0x000fc80007f3e0ff */
[----:B-1----:R-:W-:Y:S02]  /*00b0*/  ISETP.GE.U32.AND P0, PT, R0, UR10, PT ;  /* 0x0000000a00007c0c */ /* 0x002fe4000bf06070 */
[----:B------:R-:W-:Y:S01]  /*00c0*/  IADD3.X R0, PT, PT, RZ, RZ, RZ, P1, !PT ;  /* 0x000000ffff007210 */ /* 0x000fe20000ffe4ff */
[----:B--2---:R-:W-:Y:S01]  /*00d0*/  IMAD R5, R5, UR5, R4 ;  /* 0x0000000505057c24 */ /* 0x004fe2000f8e0204 */
[----:B------:R-:W0:Y:S02]  /*00e0*/  LDCU.64 UR4, c[0x0][0x358] ;  /* 0x00006b00ff0477ac */ /* 0x000e240008000a00 */
[----:B------:R-:W-:Y:S02]  /*00f0*/  ISETP.GE.U32.AND.EX P0, PT, R0, UR11, PT, P0 ;  /* 0x0000000b00007c0c */ /* 0x000fe4000bf06100 */
[----:B------:R-:W-:-:S04]  /*0100*/  ISETP.GE.U32.AND P1, PT, R5, UR8, PT ;  /* 0x0000000805007c0c */ /* 0x000fc8000bf26070 */
[----:B------:R-:W-:-:S13]  /*0110*/  ISETP.GE.U32.OR.EX P2, PT, RZ, UR9, P0, P1 ;  /* 0x00000009ff007c0c */ /* 0x000fda0008746510 */
[----:B0-----:R-:W-:Y:S05]  /*0120*/  @P2 BRA `(.L_x_0) ;  /* 0x0000000800502947 */ /* 0x001fea0003800000 */
[----:B------:R-:W-:Y:S01]  /*0130*/  HFMA2 R3, -RZ, RZ, 0, 0 ;  /* 0x00000000ff037431 */ /* 0x000fe200000001ff */
[----:B------:R-:W0:Y:S02]  /*0140*/  LDCU.64 UR6, c[0x0][0x380] ;  /* 0x00007000ff0677ac */ /* 0x000e240008000a00 */
[----:B------:R-:W-:-:S04]  /*0150*/  IMAD.WIDE.U32 R2, R5, UR10, R2 ;  /* 0x0000000a05027c25 */ /* 0x000fc8000f8e0002 */
[----:B------:R-:W-:Y:S01]  /*0160*/  IMAD R5, R5, UR11, R3 ;  /* 0x0000000b05057c24 */ /* 0x000fe2000f8e0203 */
[----:B------:R-:W-:-:S04]  /*0170*/  SHF.L.U32 R0, R2, 0x2, RZ ;  /* 0x0000000202007819 */ /* 0x000fc800000006ff */
[----:B------:R-:W-:Y:S02]  /*0180*/  SHF.L.U64.HI R2, R2, 0x2, R5 ;  /* 0x0000000202027819 */ /* 0x000fe40000010205 */
[----:B0-----:R-:W-:-:S04]  /*0190*/  IADD3 R10, P0, PT, R0, UR6, RZ ;  /* 0x00000006000a7c10 */ /* 0x001fc8000ff1e0ff */
[----:B------:R-:W-:Y:S01]  /*01a0*/  IADD3.X R11, PT, PT, R2, UR7, RZ, P0, !PT ;  /* 0x00000007020b7c10 */ /* 0x000fe200087fe4ff */
[----:B------:R-:W0:Y:S05]  /*01b0*/  LDCU.64 UR6, c[0x0][0x388] ;  /* 0x00007100ff0677ac */ /* 0x000e2a0008000a00 */
[----:B------:R-:W2:Y:S01]  /*01c0*/  LDG.E.128.CONSTANT R8, desc[UR4][R10.64] ;  /* 0x000000040a087981 */ /* 0x000ea2000c1e9d00 */
[----:B------:R-:W-:Y:S02]  /*01d0*/  PLOP3.LUT P5, PT, PT, PT, PT, 0x8, 0x80 ;  /* 0x000000000080781c */ /* 0x000fe40003fae170 */
[----:B------:R-:W-:Y:S01]  /*01e0*/  PLOP3.LUT P4, PT, PT, PT, PT, 0x8, 0x80 ;  /* 0x000000000080781c */ /* 0x000fe20003f8e170 */
[----:B--2---:R-:W-:Y:S01]  /*01f0*/  FMUL R8, R8, 1.4426950216293334961 ;  /* 0x3fb8aa3b08087820 */ /* 0x004fe20000400000 */
[----:B------:R-:W-:Y:S01]  /*0200*/  FMUL R5, R9, 1.4426950216293334961 ;  /* 0x3fb8aa3b09057820 */ /* 0x000fe20000400000 */
[----:B------:R-:W-:Y:S01]  /*0210*/  FMUL R6, R10, 1.4426950216293334961 ;  /* 0x3fb8aa3b0a067820 */ /* 0x000fe20000400000 */
[----:B------:R-:W-:Y:S01]  /*0220*/  FMUL R15, R11, 1.4426950216293334961 ;  /* 0x3fb8aa3b0b0f7820 */ /* 0x000fe20000400000 */
[----:B------:R-:W-:-:S02]  /*0230*/  MOV R11, 0x3e800000 ;  /* 0x3e800000000b7802 */ /* 0x000fc40000000f00 */
[----:B------:R-:W-:Y:S02]  /*0240*/  FSETP.GEU.AND P0, PT, R8, -126, PT ;  /* 0xc2fc00000800780b */ /* 0x000fe40003f0e000 */
[----:B------:R-:W-:Y:S02]  /*0250*/  FSETP.GEU.AND P1, PT, R5, -126, PT ;  /* 0xc2fc00000500780b */ /* 0x000fe40003f2e000 */
[----:B------:R-:W-:Y:S02]  /*0260*/  FSETP.GEU.AND P2, PT, R6, -126, PT ;  /* 0xc2fc00000600780b */ /* 0x000fe40003f4e000 */
[----:B------:R-:W-:-:S07]  /*0270*/  FSETP.GEU.AND P3, PT, R15, -126, PT ;  /* 0xc2fc00000f00780b */ /* 0x000fce0003f6e000 */
[----:B------:R-:W-:Y:S02]  /*0280*/  @!P0 FMUL R8, R8, 0.5 ;  /* 0x3f00000008088820 */ /* 0x000fe40000400000 */
[----:B------:R-:W-:Y:S02]  /*0290*/  @!P1 FMUL R5, R5, 0.5 ;  /* 0x3f00000005059820 */ /* 0x000fe40000400000 */
[----:B------:R-:W1:Y:S01]  /*02a0*/  MUFU.EX2 R7, R8 ;  /* 0x0000000800077308 */ /* 0x000e620000000800 */
[----:B------:R-:W-:Y:S01]  /*02b0*/  @!P2 FMUL R6, R6, 0.5 ;  /* 0x3f0000000606a820 */ /* 0x000fe20000400000 */
[----:B------:R-:W-:-:S06]  /*02c0*/  @!P3 FMUL R15, R15, 0.5 ;  /* 0x3f0000000f0fb820 */ /* 0x000fcc0000400000 */
[----:B------:R-:W2:Y:S08]  /*02d0*/  MUFU.EX2 R9, R5 ;  /* 0x0000000500097308 */ /* 0x000eb00000000800 */
[----:B------:R-:W3:Y:S01]  /*02e0*/  MUFU.EX2 R3, R6 ;  /* 0x0000000600037308 */ /* 0x000ee20000000800 */
[----:B-1----:R-:W-:-:S04]  /*02f0*/  @!P0 FMUL R7, R7, R7 ;  /* 0x0000000707078220 */ /* 0x002fc80000400000 */
[----:B------:R-:W-:-:S03]  /*0300*/  FADD.RZ R4, R7, 1 ;  /* 0x3f80000007047421 */ /* 0x000fc6000000c000 */
[----:B------:R-:W1:Y:S01]  /*0310*/  MUFU.EX2 R8, R15 ;  /* 0x0000000f00087308 */ /* 0x000e620000000800 */
[----:B--2---:R-:W-:Y:S01]  /*0320*/  @!P1 FMUL R9, R9, R9 ;  /* 0x0000000909099220 */ /* 0x004fe20000400000 */
[----:B------:R-:W-:Y:S02]  /*0330*/  IADD3 R4, PT, PT, R4, -0x3f400000, RZ ;  /* 0xc0c0000004047810 */ /* 0x000fe40007ffe0ff */
[----:B------:R-:W-:Y:S01]  /*0340*/  ISETP.GE.U32.AND P1, PT, R7, 0x7f800000, PT ;  /* 0x7f8000000700780c */ /* 0x000fe20003f26070 */
[C---:B------:R-:W-:Y:S01]  /*0350*/  FADD.RZ R5, R9.reuse, 1 ;  /* 0x3f80000009057421 */ /* 0x040fe2000000c000 */
[----:B------:R-:W-:Y:S02]  /*0360*/  LOP3.LUT R4, R4, 0xff800000, RZ, 0xc0, !PT ;  /* 0xff80000004047812 */ /* 0x000fe400078ec0ff */
[----:B------:R-:W-:Y:S01]  /*0370*/  ISETP.GE.U32.AND P0, PT, R9, 0x7f800000, PT ;  /* 0x7f8000000900780c */ /* 0x000fe20003f06070 */
[----:B---3--:R-:W-:Y:S01]  /*0380*/  @!P2 FMUL R3, R3, R3 ;  /* 0x000000030303a220 */ /* 0x008fe20000400000 */
[----:B------:R-:W-:-:S02]  /*0390*/  IADD3 R6, PT, PT, -R4, 0x40800000, RZ ;  /* 0x4080000004067810 */ /* 0x000fc40007ffe1ff */
[----:B------:R-:W-:Y:S01]  /*03a0*/  IADD3 R10, PT, PT, R5, -0x3f400000, RZ ;  /* 0xc0c00000050a7810 */ /* 0x000fe20007ffe0ff */
[----:B------:R-:W-:Y:S01]  /*03b0*/  HFMA2 R5, -RZ, RZ, 1.3056640625, -1.8671875 ;  /* 0x3d39bf78ff057431 */ /* 0x000fe200000001ff */
[----:B------:R-:W-:Y:S01]  /*03c0*/  IADD3 R12, PT, PT, R7, -R4, RZ ;  /* 0x80000004070c7210 */ /* 0x000fe20007ffe0ff */
[----:B------:R-:W-:Y:S01]  /*03d0*/  FADD.RZ R14, R3, 1 ;  /* 0x3f800000030e7421 */ /* 0x000fe2000000c000 */
[----:B------:R-:W-:Y:S01]  /*03e0*/  FFMA R13, R6, R11, -1 ;  /* 0xbf800000060d7423 */ /* 0x000fe2000000000b */
[----:B------:R-:W-:Y:S01]  /*03f0*/  LOP3.LUT R6, R10, 0xff800000, RZ, 0xc0, !PT ;  /* 0xff8000000a067812 */ /* 0x000fe200078ec0ff */
[----:B-1----:R-:W-:Y:S01]  /*0400*/  @!P3 FMUL R8, R8, R8 ;  /* 0x000000080808b220 */ /* 0x002fe20000400000 */
[----:B------:R-:W-:Y:S01]  /*0410*/  @P1 ISETP.GT.AND P2, PT, R7, -0x40800000, PT ;  /* 0xbf8000000700180c */ /* 0x000fe20003f44270 */
[----:B------:R-:W-:Y:S01]  /*0420*/  FADD R12, R12, R13 ;  /* 0x0000000d0c0c7221 */ /* 0x000fe20000000000 */
[----:B------:R-:W-:Y:S02]  /*0430*/  IADD3 R14, PT, PT, R14, -0x3f400000, RZ ;  /* 0xc0c000000e0e7810 */ /* 0x000fe40007ffe0ff */
[----:B------:R-:W-:Y:S01]  /*0440*/  IADD3 R16, PT, PT, R9, -R6, RZ ;  /* 0x8000000609107210 */ /* 0x000fe20007ffe0ff */
[----:B------:R-:W-:Y:S01]  /*0450*/  FFMA R13, R12, -R5, 0.10546888411045074463 ;  /* 0x3dd800120c0d7423 */ /* 0x000fe20000000805 */
[----:B------:R-:W-:-:S02]  /*0460*/  LOP3.LUT R10, R14, 0xff800000, RZ, 0xc0, !PT ;  /* 0xff8000000e0a7812 */ /* 0x000fc400078ec0ff */
[----:B------:R-:W-:Y:S01]  /*0470*/  IADD3 R14, PT, PT, -R6, 0x40800000, RZ ;  /* 0x40800000060e7810 */ /* 0x000fe20007ffe1ff */
[----:B------:R-:W-:Y:S01]  /*0480*/  FFMA R13, R12, R13, -0.13229703903198242188 ;  /* 0xbe0778e00c0d7423 */ /* 0x000fe2000000000d */
[----:B------:R-:W-:Y:S02]  /*0490*/  IADD3 R18, PT, PT, -R10, 0x40800000, RZ ;  /* 0x408000000a127810 */ /* 0x000fe40007ffe1ff */
[----:B------:R-:W-:Y:S01]  /*04a0*/  IADD3 R17, PT, PT, R3, -R10, RZ ;  /* 0x8000000a03117210 */ /* 0x000fe20007ffe0ff */
[----:B------:R-:W-:Y:S01]  /*04b0*/  FFMA R15, R14, R11, -1 ;  /* 0xbf8000000e0f7423 */ /* 0x000fe2000000000b */
[----:B------:R-:W-:Y:S01]  /*04c0*/  FFMA R13, R12, R13, 0.14491446316242218018 ;  /* 0x3e1464750c0d7423 */ /* 0x000fe2000000000d */
[----:B------:R-:W-:Y:S01]  /*04d0*/  FFMA R14, R18, R11, -1 ;  /* 0xbf800000120e7423 */ /* 0x000fe2000000000b */
[----:B------:R-:W-:Y:S01]  /*04e0*/  FADD.RZ R18, R8, 1 ;  /* 0x3f80000008127421 */ /* 0x000fe2000000c000 */
[----:B------:R-:W-:Y:S01]  /*04f0*/  FADD R16, R16, R15 ;  /* 0x0000000f10107221 */ /* 0x000fe20000000000 */
[----:B------:R-:W-:Y:S01]  /*0500*/  FFMA R13, R12, R13, -0.16641564667224884033 ;  /* 0xbe2a68dd0c0d7423 */ /* 0x000fe2000000000d */
[----:B------:R-:W-:Y:S01]  /*0510*/  FADD R14, R17, R14 ;  /* 0x0000000e110e7221 */ /* 0x000fe20000000000 */
[----:B------:R-:W-:Y:S01]  /*0520*/  @P1 PLOP3.LUT P5, PT, P2, PT, PT, 0x80, 0x8 ;  /* 0x000000000008181c */ /* 0x000fe200017af070 */
[----:B------:R-:W-:Y:S01]  /*0530*/  FFMA R15, R16, -R5, 0.10546888411045074463 ;  /* 0x3dd80012100f7423 */ /* 0x000fe20000000805 */
[----:B------:R-:W-:Y:S01]  /*0540*/  FFMA R13, R12, R13, 0.19988867640495300293 ;  /* 0x3e4caf9e0c0d7423 */ /* 0x000fe2000000000d */
[----:B------:R-:W-:Y:S01]  /*0550*/  FFMA R19, R14, -R5, 0.10546888411045074463 ;  /* 0x3dd800120e137423 */ /* 0x000fe20000000805 */
[----:B------:R-:W-:Y:S01]  /*0560*/  IADD3 R18, PT, PT, R18, -0x3f400000, RZ ;  /* 0xc0c0000012127810 */ /* 0x000fe20007ffe0ff */
[----:B------:R-:W-:Y:S01]  /*0570*/  FFMA R17, R16, R15, -0.13229703903198242188 ;  /* 0xbe0778e010117423 */ /* 0x000fe2000000000f */
[----:B------:R-:W-:Y:S01]  /*0580*/  FFMA R15, R12, R13, -0.25000196695327758789 ;  /* 0xbe8000420c0f7423 */ /* 0x000fe2000000000d */
[----:B------:R-:W-:Y:S01]  /*0590*/  FFMA R19, R14, R19, -0.13229703903198242188 ;  /* 0xbe0778e00e137423 */ /* 0x000fe20000000013 */
[----:B------:R-:W-:Y:S01]  /*05a0*/  LOP3.LUT R13, R18, 0xff800000, RZ, 0xc0, !PT ;  /* 0xff800000120d7812 */ /* 0x000fe200078ec0ff */
[----:B------:R-:W-:Y:S01]  /*05b0*/  FFMA R17, R16, R17, 0.14491446316242218018 ;  /* 0x3e14647510117423 */ /* 0x000fe20000000011 */
[----:B------:R-:W-:Y:S01]  /*05c0*/  FFMA R15, R12, R15, 0.33333510160446166992 ;  /* 0x3eaaaae60c0f7423 */ /* 0x000fe2000000000f */
[----:B------:R-:W-:Y:S01]  /*05d0*/  FFMA R19, R14, R19, 0.14491446316242218018 ;  /* 0x3e1464750e137423 */ /* 0x000fe20000000013 */
[----:B------:R-:W-:Y:S01]  /*05e0*/  IADD3 R18, PT, PT, -R13, 0x40800000, RZ ;  /* 0x408000000d127810 */ /* 0x000fe20007ffe1ff */
[----:B------:R-:W-:Y:S01]  /*05f0*/  FFMA R17, R16, R17, -0.16641564667224884033 ;  /* 0xbe2a68dd10117423 */ /* 0x000fe20000000011 */
[----:B------:R-:W-:Y:S01]  /*0600*/  FFMA R15, R12, R15, -0.5 ;  /* 0xbf0000000c0f7423 */ /* 0x000fe2000000000f */
[----:B------:R-:W-:Y:S01]  /*0610*/  FFMA R19, R14, R19, -0.16641564667224884033 ;  /* 0xbe2a68dd0e137423 */ /* 0x000fe20000000013 */
[----:B------:R-:W-:Y:S01]  /*0620*/  ISETP.GE.U32.AND P2, PT, R3, 0x7f800000, PT ;  /* 0x7f8000000300780c */ /* 0x000fe20003f46070 */
[----:B------:R-:W-:Y:S01]  /*0630*/  FFMA R11, R18, R11, -1 ;  /* 0xbf800000120b7423 */ /* 0x000fe2000000000b */
[----:B------:R-:W-:Y:S01]  /*0640*/  FMUL R15, R12, R15 ;  /* 0x0000000f0c0f7220 */ /* 0x000fe20000400000 */
[----:B------:R-:W-:Y:S01]  /*0650*/  FFMA R19, R14, R19, 0.19988867640495300293 ;  /* 0x3e4caf9e0e137423 */ /* 0x000fe20000000013 */
[----:B------:R-:W-:Y:S01]  /*0660*/  FFMA R17, R16, R17, 0.19988867640495300293 ;  /* 0x3e4caf9e10117423 */ /* 0x000fe20000000011 */
[----:B------:R-:W-:Y:S01]  /*0670*/  @P0 ISETP.GT.AND P3, PT, R9, -0x40800000, PT ;  /* 0xbf8000000900080c */ /* 0x000fe20003f64270 */
[----:B------:R-:W-:Y:S01]  /*0680*/  FFMA R15, R12, R15, R12 ;  /* 0x0000000f0c0f7223 */ /* 0x000fe2000000000c */
[----:B------:R-:W-:Y:S01]  /*0690*/  IADD3 R12, PT, PT, R8, -R13, RZ ;  /* 0x8000000d080c7210 */ /* 0x000fe20007ffe0ff */
[----:B------:R-:W-:Y:S01]  /*06a0*/  FFMA R19, R14, R19, -0.25000196695327758789 ;  /* 0xbe8000420e137423 */ /* 0x000fe20000000013 */
[----:B------:R-:W-:Y:S01]  /*06b0*/  FFMA R17, R16, R17, -0.25000196695327758789 ;  /* 0xbe80004210117423 */ /* 0x000fe20000000011 */
[----:B------:R-:W-:-:S02]  /*06c0*/  I2FP.F32.S32 R4, R4 ;  /* 0x0000000400047245 */ /* 0x000fc40000201400 */
[----:B------:R-:W-:Y:S01]  /*06d0*/  FADD R12, R12, R11 ;  /* 0x0000000b0c0c7221 */ /* 0x000fe20000000000 */
[----:B------:R-:W-:Y:S01]  /*06e0*/  FFMA R19, R14, R19, 0.33333510160446166992 ;  /* 0x3eaaaae60e137423 */ /* 0x000fe20000000013 */
[----:B------:R-:W-:Y:S01]  /*06f0*/  FFMA R17, R16, R17, 0.33333510160446166992 ;  /* 0x3eaaaae610117423 */ /* 0x000fe20000000011 */
[----:B------:R-:W-:Y:S01]  /*0700*/  @P0 PLOP3.LUT P4, PT, P3, PT, PT, 0x80, 0x8 ;  /* 0x000000000008081c */ /* 0x000fe20001f8f070 */
[----:B------:R-:W-:Y:S01]  /*0710*/  FFMA R5, R12, -R5, 0.10546888411045074463 ;  /* 0x3dd800120c057423 */ /* 0x000fe20000000805 */
[----:B------:R-:W-:Y:S01]  /*0720*/  FFMA R19, R14, R19, -0.5 ;  /* 0xbf0000000e137423 */ /* 0x000fe20000000013 */
[----:B------:R-:W-:Y:S01]  /*0730*/  ISETP.GE.U32.AND P3, PT, R8, 0x7f800000, PT ;  /* 0x7f8000000800780c */ /* 0x000fe20003f66070 */
[----:B------:R-:W-:Y:S01]  /*0740*/  FFMA R17, R16, R17, -0.5 ;  /* 0xbf00000010117423 */ /* 0x000fe20000000011 */
[----:B------:R-:W-:Y:S01]  /*0750*/  FFMA R5, R12, R5, -0.13229703903198242188 ;  /* 0xbe0778e00c057423 */ /* 0x000fe20000000005 */
[----:B------:R-:W-:Y:S01]  /*0760*/  FMUL R19, R14, R19 ;  /* 0x000000130e137220 */ /* 0x000fe20000400000 */
[----:B------:R-:W-:Y:S01]  /*0770*/  FMUL R4, R4, 1.1920928955078125e-07 ;  /* 0x3400000004047820 */ /* 0x000fe20000400000 */
[----:B------:R-:W-:Y:S01]  /*0780*/  I2FP.F32.S32 R6, R6 ;  /* 0x0000000600067245 */ /* 0x000fe20000201400 */
[----:B------:R-:W-:Y:S01]  /*0790*/  FFMA R5, R12, R5, 0.14491446316242218018 ;  /* 0x3e1464750c057423 */ /* 0x000fe20000000005 */
[----:B------:R-:W-:Y:S01]  /*07a0*/  FFMA R19, R14, R19, R14 ;  /* 0x000000130e137223 */ /* 0x000fe2000000000e */
[----:B------:R-:W-:Y:S01]  /*07b0*/  @P1 MOV R14, 0x7f800000 ;  /* 0x7f800000000e1802 */ /* 0x000fe20000000f00 */
[----:B------:R-:W-:Y:S01]  /*07c0*/  FMUL R17, R16, R17 ;  /* 0x0000001110117220 */ /* 0x000fe20000400000 */
[----:B------:R-:W-:Y:S01]  /*07d0*/  FFMA R11, R12, R5, -0.16641564667224884033 ;  /* 0xbe2a68dd0c0b7423 */ /* 0x000fe20000000005 */
[----:B------:R-:W-:Y:S01]  /*07e0*/  @P2 ISETP.GT.AND P6, PT, R3, -0x40800000, PT ;  /* 0xbf8000000300280c */ /* 0x000fe20003fc4270 */
[----:B------:R-:W-:Y:S01]  /*07f0*/  FFMA R4, R4, 0.69314718246459960938, R15 ;  /* 0x3f31721804047823 */ /* 0x000fe2000000000f */
[----:B------:R-:W-:Y:S01]  /*0800*/  @P5 FFMA R4, R7, R14, +INF ;  /* 0x7f80000007045423 */ /* 0x000fe2000000000e */
[----:B------:R-:W-:Y:S01]  /*0810*/  FFMA R11, R12, R11, 0.19988867640495300293 ;  /* 0x3e4caf9e0c0b7423 */ /* 0x000fe2000000000b */
[----:B------:R-:W-:Y:S01]  /*0820*/  I2FP.F32.S32 R10, R10 ;  /* 0x0000000a000a7245 */ /* 0x000fe20000201400 */
[----:B------:R-:W-:Y:S01]  /*0830*/  FFMA R17, R16, R17, R16 ;  /* 0x0000001110117223 */ /* 0x000fe20000000010 */
[----:B------:R-:W-:Y:S01]  /*0840*/  PLOP3.LUT P5, PT, PT, PT, PT, 0x8, 0x80 ;  /* 0x000000000080781c */ /* 0x000fe20003fae170 */
[----:B------:R-:W-:Y:S01]  /*0850*/  FFMA R11, R12, R11, -0.25000196695327758789 ;  /* 0xbe8000420c0b7423 */ /* 0x000fe2000000000b */
[----:B------:R-:W-:Y:S01]  /*0860*/  FMUL R6, R6, 1.1920928955078125e-07 ;  /* 0x3400000006067820 */ /* 0x000fe20000400000 */
[----:B------:R-:W-:Y:S01]  /*0870*/  @P0 MOV R14, 0x7f800000 ;  /* 0x7f800000000e0802 */ /* 0x000fe20000000f00 */
[----:B------:R-:W-:Y:S01]  /*0880*/  FMUL R10, R10, 1.1920928955078125e-07 ;  /* 0x340000000a0a7820 */ /* 0x000fe20000400000 */
[----:B------:R-:W-:Y:S01]  /*0890*/  @P2 PLOP3.LUT P5, PT, P6, PT, PT, 0x80, 0x8 ;  /* 0x000000000008281c */ /* 0x000fe200037af070 */
[----:B------:R-:W-:Y:S01]  /*08a0*/  FFMA R11, R12, R11, 0.33333510160446166992 ;  /* 0x3eaaaae60c0b7423 */ /* 0x000fe2000000000b */
[----:B------:R-:W-:Y:S01]  /*08b0*/  @P3 ISETP.GT.AND P6, PT, R8, -0x40800000, PT ;  /* 0xbf8000000800380c */ /* 0x000fe20003fc4270 */
[----:B------:R-:W-:Y:S01]  /*08c0*/  FFMA R5, R6, 0.69314718246459960938, R17 ;  /* 0x3f31721806057823 */ /* 0x000fe20000000011 */
[----:B------:R-:W-:Y:S01]  /*08d0*/  @P4 FFMA R5, R9, R14, +INF ;  /* 0x7f80000009054423 */ /* 0x000fe2000000000e */
[----:B------:R-:W-:Y:S01]  /*08e0*/  PLOP3.LUT P4, PT, PT, PT, PT, 0x8, 0x80 ;  /* 0x000000000080781c */ /* 0x000fe20003f8e170 */
[----:B------:R-:W-:Y:S01]  /*08f0*/  FFMA R11, R12, R11, -0.5 ;  /* 0xbf0000000c0b7423 */ /* 0x000fe2000000000b */
[----:B------:R-:W-:Y:S01]  /*0900*/  @P3 PLOP3.LUT P4, PT, P6, PT, PT, 0x80, 0x8 ;  /* 0x000000000008381c */ /* 0x000fe2000378f070 */
[----:B------:R-:W-:Y:S01]  /*0910*/  FFMA R6, R10, 0.69314718246459960938, R19 ;  /* 0x3f3172180a067823 */ /* 0x000fe20000000013 */
[----:B------:R-:W-:Y:S01]  /*0920*/  @P2 IMAD.MOV.U32 R10, RZ, RZ, 0x7f800000 ;  /* 0x7f800000ff0a2424 */ /* 0x000fe200078e00ff */
[----:B------:R-:W-:Y:S01]  /*0930*/  I2FP.F32.S32 R13, R13 ;  /* 0x0000000d000d7245 */ /* 0x000fe20000201400 */
[C---:B------:R-:W-:Y:S01]  /*0940*/  FMUL R11, R12.reuse, R11 ;  /* 0x0000000b0c0b7220 */ /* 0x040fe20000400000 */
[----:B------:R-:W-:Y:S01]  /*0950*/  @P1 FSETP.NEU.AND P6, PT, R7, RZ, PT ;  /* 0x000000ff0700120b */ /* 0x000fe20003fcd000 */
[----:B------:R-:W-:Y:S01]  /*0960*/  @P5 FFMA R6, R3, R10, +INF ;  /* 0x7f80000003065423 */ /* 0x000fe2000000000a */
[----:B------:R-:W-:Y:S01]  /*0970*/  @P0 FSETP.NEU.AND P5, PT, R9, RZ, PT ;  /* 0x000000ff0900020b */ /* 0x000fe20003fad000 */
[----:B------:R-:W-:Y:S01]  /*0980*/  FFMA R12, R12, R11, R12 ;  /* 0x0000000b0c0c7223 */ /* 0x000fe2000000000c */
[----:B------:R-:W-:Y:S01]  /*0990*/  FMUL R13, R13, 1.1920928955078125e-07 ;  /* 0x340000000d0d7820 */ /* 0x000fe20000400000 */
[----:B------:R-:W-:-:S02]  /*09a0*/  @P3 MOV R9, 0x7f800000 ;  /* 0x7f80000000093802 */ /* 0x000fc40000000f00 */
[----:B------:R-:W-:Y:S01]  /*09b0*/  @P1 FSEL R4, R4, -RZ, P6 ;  /* 0x800000ff04041208 */ /* 0x000fe20003000000 */
[----:B------:R-:W-:Y:S01]  /*09c0*/  FFMA R7, R13, 0.69314718246459960938, R12 ;  /* 0x3f3172180d077823 */ /* 0x000fe2000000000c */
[----:B0-----:R-:W-:Y:S01]  /*09d0*/  IADD3 R10, P6, PT, R0, UR6, RZ ;  /* 0x00000006000a7c10 */ /* 0x001fe2000ffde0ff */
[C---:B------:R-:W-:Y:S01]  /*09e0*/  @P4 FFMA R7, R8.reuse, R9, +INF ;  /* 0x7f80000008074423 */ /* 0x040fe20000000009 */
[----:B------:R-:W-:Y:S02]  /*09f0*/  @P2 FSETP.NEU.AND P1, PT, R3, RZ, PT ;  /* 0x000000ff0300220b */ /* 0x000fe40003f2d000 */
[----:B------:R-:W-:Y:S02]  /*0a00*/  @P3 FSETP.NEU.AND P4, PT, R8, RZ, PT ;  /* 0x000000ff0800320b */ /* 0x000fe40003f8d000 */
[----:B------:R-:W-:Y:S02]  /*0a10*/  IADD3.X R11, PT, PT, R2, UR7, RZ, P6, !PT ;  /* 0x00000007020b7c10 */ /* 0x000fe4000b7fe4ff */
[----:B------:R-:W-:-:S02]  /*0a20*/  @P0 FSEL R5, R5, -RZ, P5 ;  /* 0x800000ff05050208 */ /* 0x000fc40002800000 */
[----:B------:R-:W-:Y:S02]  /*0a30*/  @P2 FSEL R6, R6, -RZ, P1 ;  /* 0x800000ff06062208 */ /* 0x000fe40000800000 */
[----:B------:R-:W-:-:S05]  /*0a40*/  @P3 FSEL R7, R7, -RZ, P4 ;  /* 0x800000ff07073208 */ /* 0x000fca0002000000 */
[----:B------:R-:W-:Y:S01]  /*0a50*/  STG.E.128 desc[UR4][R10.64], R4 ;  /* 0x000000040a007986 */ /* 0x000fe2000c101d04 */
[----:B------:R-:W-:Y:S05]  /*0a60*/  EXIT ;  /* 0x000000000000794d */ /* 0x000fea0003800000 */
.L_x_0:
[----:B------:R-:W-:-:S13]  /*0a70*/  ISETP.GE.U32.AND.EX P1, PT, RZ, UR9, PT, P1 ;  /* 0x00000009ff007c0c */ /* 0x000fda000bf26110 */
[----:B------:R-:W-:Y:S05]  /*0a80*/  @P1 EXIT ;  /* 0x000000000000194d */ /* 0x000fea0003800000 */
[C---:B------:R-:W-:Y:S01]  /*0a90*/  IADD3 R4, P3, PT, R2.reuse, 0x1, RZ ;  /* 0x0000000102047810 */ /* 0x040fe20007f7e0ff */
[----:B------:R-:W-:Y:S01]  /*0aa0*/  BSSY.RECONVERGENT B0, `(.L_x_1) ;  /* 0x000003c000007945 */ /* 0x000fe20003800200 */
[----:B------:R-:W-:Y:S02]  /*0ab0*/  IADD3 R0, P4, PT, R2, 0x2, RZ ;  /* 0x0000000202007810 */ /* 0x000fe40007f9e0ff */
[----:B------:R-:W-:Y:S02]  /*0ac0*/  ISETP.GE.U32.AND P1, PT, R4, UR10, PT ;  /* 0x0000000a04007c0c */ /* 0x000fe4000bf26070 */
[----:B------:R-:W-:Y:S02]  /*0ad0*/  IADD3.X R4, PT, PT, RZ, RZ, RZ, P3, !PT ;  /* 0x000000ffff047210 */ /* 0x000fe40001ffe4ff */
[----:B------:R-:W-:Y:S02]  /*0ae0*/  ISETP.GE.U32.AND P3, PT, R2, UR10, PT ;  /* 0x0000000a02007c0c */ /* 0x000fe4000bf66070 */
[----:B------:R-:W-:-:S02]  /*0af0*/  ISETP.GE.U32.AND P2, PT, R0, UR10, PT ;  /* 0x0000000a00007c0c */ /* 0x000fc4000bf46070 */
[----:B------:R-:W-:Y:S02]  /*0b00*/  ISETP.GE.U32.AND.EX P3, PT, RZ, UR11, PT, P3 ;  /* 0x0000000bff007c0c */ /* 0x000fe4000bf66130 */
[----:B------:R-:W-:Y:S02]  /*0b10*/  IADD3.X R0, PT, PT, RZ, RZ, RZ, P4, !PT ;  /* 0x000000ffff007210 */ /* 0x000fe400027fe4ff */
[----:B------:R-:W-:Y:S02]  /*0b20*/  ISETP.GE.U32.AND.EX P1, PT, R4, UR11, PT, P1 ;  /* 0x0000000b04007c0c */ /* 0x000fe4000bf26110 */
[----:B------:R-:W-:-:S07]  /*0b30*/  ISETP.GE.U32.AND.EX P2, PT, R0, UR11, PT, P2 ;  /* 0x0000000b00007c0c */ /* 0x000fce000bf46120 */
[----:B------:R-:W-:Y:S06]  /*0b40*/  @P3 BRA `(.L_x_2) ;  /* 0x0000000000c43947 */ /* 0x000fec0003800000 */
[----:B------:R-:W-:Y:S01]  /*0b50*/  HFMA2 R7, -RZ, RZ, 0, 0 ;  /* 0x00000000ff077431 */ /* 0x000fe200000001ff */
[----:B------:R-:W0:Y:S01]  /*0b60*/  LDCU.64 UR6, c[0x0][0x380] ;  /* 0x00007000ff0677ac */ /* 0x000e220008000a00 */
[----:B------:R-:W-:-:S05]  /*0b70*/  MOV R6, R2 ;  /* 0x0000000200067202 */ /* 0x000fca0000000f00 */
[----:B------:R-:W-:-:S04]  /*0b80*/  IMAD.WIDE.U32 R6, R5, UR10, R6 ;  /* 0x0000000a05067c25 */ /* 0x000fc8000f8e0006 */
[----:B------:R-:W-:Y:S01]  /*0b90*/  IMAD R7, R5, UR11, R7 ;  /* 0x0000000b05077c24 */ /* 0x000fe2000f8e0207 */
[----:B------:R-:W-:-:S04]  /*0ba0*/  SHF.L.U32 R0, R6, 0x2, RZ ;  /* 0x0000000206007819 */ /* 0x000fc800000006ff */
[----:B------:R-:W-:Y:S02]  /*0bb0*/  SHF.L.U64.HI R4, R6, 0x2, R7 ;  /* 0x0000000206047819 */ /* 0x000fe40000010207 */
[----:B0-----:R-:W-:-:S04]  /*0bc0*/  IADD3 R8, P3, PT, R0, UR6, RZ ;  /* 0x0000000600087c10 */ /* 0x001fc8000ff7e0ff */
[----:B------:R-:W-:Y:S01]  /*0bd0*/  IADD3.X R9, PT, PT, R4, UR7, RZ, P3, !PT ;  /* 0x0000000704097c10 */ /* 0x000fe20009ffe4ff */
[----:B------:R-:W0:Y:S04]  /*0be0*/  LDCU.64 UR6, c[0x0][0x388] ;  /* 0x00007100ff0677ac */ /* 0x000e280008000a00 */
[----:B------:R-:W2:Y:S01]  /*0bf0*/  LDG.E.CONSTANT R8, desc[UR4][R8.64] ;  /* 0x0000000408087981 */ /* 0x000ea2000c1e9900 */
[----:B------:R-:W-:Y:S02]  /*0c00*/  MOV R13, 0x3e800000 ;  /* 0x3e800000000d7802 */ /* 0x000fe40000000f00 */
[----:B------:R-:W-:Y:S01]  /*0c10*/  PLOP3.LUT P6, PT, PT, PT, PT, 0x8, 0x80 ;  /* 0x000000000080781c */ /* 0x000fe20003fce170 */
[----:B--2---:R-:W-:-:S05]  /*0c20*/  FMUL R7, R8, 1.4426950216293334961 ;  /* 0x3fb8aa3b08077820 */ /* 0x004fca0000400000 */
[----:B------:R-:W-:-:S13]  /*0c30*/  FSETP.GEU.AND P3, PT, R7, -126, PT ;  /* 0xc2fc00000700780b */ /* 0x000fda0003f6e000 */
[----:B------:R-:W-:-:S04]  /*0c40*/  @!P3 FMUL R7, R7, 0.5 ;  /* 0x3f0000000707b820 */ /* 0x000fc80000400000 */
[----:B------:R-:W1:Y:S02]  /*0c50*/  MUFU.EX2 R6, R7 ;  /* 0x0000000700067308 */ /* 0x000e640000000800 */
[----:B-1----:R-:W-:-:S04]  /*0c60*/  @!P3 FMUL R6, R6, R6 ;  /* 0x000000060606b220 */ /* 0x002fc80000400000 */
[C---:B------:R-:W-:Y:S01]  /*0c70*/  FADD.RZ R10, R6.reuse, 1 ;  /* 0x3f800000060a7421 */ /* 0x040fe2000000c000 */
[----:B------:R-:W-:-:S04]  /*0c80*/  ISETP.GE.U32.AND P3, PT, R6, 0x7f800000, PT ;  /* 0x7f8000000600780c */ /* 0x000fc80003f66070 */
[----:B------:R-:W-:-:S04]  /*0c90*/  IADD3 R10, PT, PT, R10, -0x3f400000, RZ ;  /* 0xc0c000000a0a7810 */ /* 0x000fc80007ffe0ff */
[----:B------:R-:W-:-:S04]  /*0ca0*/  LOP3.LUT R11, R10, 0xff800000, RZ, 0xc0, !PT ;  /* 0xff8000000a0b7812 */ /* 0x000fc800078ec0ff */
[----:B------:R-:W-:Y:S02]  /*0cb0*/  IADD3 R10, PT, PT, -R11, 0x40800000, RZ ;  /* 0x408000000b0a7810 */ /* 0x000fe40007ffe1ff */
[C---:B------:R-:W-:Y:S02]  /*0cc0*/  IADD3 R8, PT, PT, R6.reuse, -R11, RZ ;  /* 0x8000000b06087210 */ /* 0x040fe40007ffe0ff */
[----:B------:R-:W-:Y:S01]  /*0cd0*/  @P3 ISETP.GT.AND P4, PT, R6, -0x40800000, PT ;  /* 0xbf8000000600380c */ /* 0x000fe20003f84270 */
[----:B------:R-:W-:Y:S01]  /*0ce0*/  FFMA R9, R10, R13, -1 ;  /* 0xbf8000000a097423 */ /* 0x000fe2000000000d */
[----:B------:R-:W-:Y:S01]  /*0cf0*/  HFMA2 R13, -RZ, RZ, 1.3056640625, -1.8671875 ;  /* 0x3d39bf78ff0d7431 */ /* 0x000fe200000001ff */
[----:B------:R-:W-:Y:S02]  /*0d00*/  I2FP.F32.S32 R11, R11 ;  /* 0x0000000b000b7245 */ /* 0x000fe40000201400 */
[----:B------:R-:W-:Y:S01]  /*0d10*/  FADD R8, R8, R9 ;  /* 0x0000000908087221 */ /* 0x000fe20000000000 */
[----:B------:R-:W-:-:S02]  /*0d20*/  @P3 PLOP3.LUT P6, PT, P4, PT, PT, 0x80, 0x8 ;  /* 0x000000000008381c */ /* 0x000fc400027cf070 */
[----:B------:R-:W-:Y:S01]  /*0d30*/  FMUL R11, R11, 1.1920928955078125e-07 ;  /* 0x340000000b0b7820 */ /* 0x000fe20000400000 */
[----:B------:R-:W-:Y:S01]  /*0d40*/  @P3 FSETP.NEU.AND P4, PT, R6, RZ, PT ;  /* 0x000000ff0600320b */ /* 0x000fe20003f8d000 */
[----:B------:R-:W-:-:S04]  /*0d50*/  FFMA R7, R8, -R13, 0.10546888411045074463 ;  /* 0x3dd8001208077423 */ /* 0x000fc8000000080d */
[----:B------:R-:W-:-:S04]  /*0d60*/  FFMA R7, R8, R7, -0.13229703903198242188 ;  /* 0xbe0778e008077423 */ /* 0x000fc80000000007 */
[----:B------:R-:W-:-:S04]  /*0d70*/  FFMA R7, R8, R7, 0.14491446316242218018 ;  /* 0x3e14647508077423 */ /* 0x000fc80000000007 */
[----:B------:R-:W-:-:S04]  /*0d80*/  FFMA R7, R8, R7, -0.16641564667224884033 ;  /* 0xbe2a68dd08077423 */ /* 0x000fc80000000007 */
[----:B------:R-:W-:-:S04]  /*0d90*/  FFMA R7, R8, R7, 0.19988867640495300293 ;  /* 0x3e4caf9e08077423 */ /* 0x000fc80000000007 */
[----:B------:R-:W-:-:S04]  /*0da0*/  FFMA R7, R8, R7, -0.25000196695327758789 ;  /* 0xbe80004208077423 */ /* 0x000fc80000000007 */
[----:B------:R-:W-:-:S04]  /*0db0*/  FFMA R7, R8, R7, 0.33333510160446166992 ;  /* 0x3eaaaae608077423 */ /* 0x000fc80000000007 */
[----:B------:R-:W-:-:S04]  /*0dc0*/  FFMA R7, R8, R7, -0.5 ;  /* 0xbf00000008077423 */ /* 0x000fc80000000007 */
[----:B------:R-:W-:-:S04]  /*0dd0*/  FMUL R7, R8, R7 ;  /* 0x0000000708077220 */ /* 0x000fc80000400000 */
[----:B------:R-:W-:Y:S01]  /*0de0*/  FFMA R8, R8, R7, R8 ;  /* 0x0000000708087223 */ /* 0x000fe20000000008 */
[----:B------:R-:W-:-:S03]  /*0df0*/  @P3 IMAD.MOV.U32 R7, RZ, RZ, 0x7f800000 ;  /* 0x7f800000ff073424 */ /* 0x000fc600078e00ff */
[----:B------:R-:W-:Y:S01]  /*0e00*/  FFMA R11, R11, 0.69314718246459960938, R8 ;  /* 0x3f3172180b0b7823 */ /* 0x000fe20000000008 */
[----:B------:R-:W-:Y:S01]  /*0e10*/  @P6 FFMA R11, R6, R7, +INF ;  /* 0x7f800000060b6423 */ /* 0x000fe20000000007 */
[----:B0-----:R-:W-:-:S04]  /*0e20*/  IADD3 R8, P5, PT, R0, UR6, RZ ;  /* 0x0000000600087c10 */ /* 0x001fc8000ffbe0ff */
[----:B------:R-:W-:Y:S02]  /*0e30*/  IADD3.X R9, PT, PT, R4, UR7, RZ, P5, !PT ;  /* 0x0000000704097c10 */ /* 0x000fe4000affe4ff */
[----:B------:R-:W-:-:S05]  /*0e40*/  @P3 FSEL R11, R11, -RZ, P4 ;  /* 0x800000ff0b0b3208 */ /* 0x000fca0002000000 */
[----:B------:R0:W-:Y:S02]  /*0e50*/  STG.E desc[UR4][R8.64], R11 ;  /* 0x0000000b08007986 */ /* 0x0001e4000c101904 */
.L_x_2:
[----:B------:R-:W-:Y:S05]  /*0e60*/  BSYNC.RECONVERGENT B0 ;  /* 0x0000000000007941 */ /* 0x000fea0003800200 */
.L_x_1:
[----:B------:R-:W-:Y:S04]  /*0e70*/  BSSY.RECONVERGENT B0, `(.L_x_3) ;  /* 0x0000033000007945 */ /* 0x000fe80003800200 */
[----:B------:R-:W-:Y:S05]  /*0e80*/  @P1 BRA `(.L_x_4) ;  /* 0x0000000000c41947 */ /* 0x000fea0003800000 */
        /* <DEDUP_REMOVED lines=42> */
[----:B------:R-:W-:-:S03]  /*1130*/  @P3 MOV R7, 0x7f800000 ;  /* 0x7f80000000073802 */ /* 0x000fc60000000f00 */
[----:B------:R-:W-:Y:S01]  /*1140*/  FFMA R11, R11, 0.69314718246459960938, R8 ;  /* 0x3f3172180b0b7823 */ /* 0x000fe20000000008 */
[----:B0-----:R-:W-:Y:S01]  /*1150*/  IADD3 R8, P4, PT, R0, UR6, RZ ;  /* 0x0000000600087c10 */ /* 0x001fe2000ff9e0ff */
[----:B------:R-:W-:-:S03]  /*1160*/  @P5 FFMA R11, R6, R7, +INF ;  /* 0x7f800000060b5423 */ /* 0x000fc60000000007 */
[----:B------:R-:W-:Y:S02]  /*1170*/  IADD3.X R9, PT, PT, R4, UR7, RZ, P4, !PT ;  /* 0x0000000704097c10 */ /* 0x000fe4000a7fe4ff */
[----:B------:R-:W-:-:S05]  /*1180*/  @P3 FSEL R11, R11, -RZ, P1 ;  /* 0x800000ff0b0b3208 */ /* 0x000fca0000800000 */
[----:B------:R1:W-:Y:S02]  /*1190*/  STG.E desc[UR4][R8.64+0x4], R11 ;  /* 0x0000040b08007986 */ /* 0x0003e4000c101904 */
.L_x_4:
[----:B------:R-:W-:Y:S05]  /*11a0*/  BSYNC.RECONVERGENT B0 ;  /* 0x0000000000007941 */ /* 0x000fea0003800200 */
.L_x_3:
        /* <DEDUP_REMOVED lines=9> */
[----:B01----:R-:W-:-:S04]  /*1240*/  IADD3 R8, P1, PT, R0, UR6, RZ ;  /* 0x0000000600087c10 */ /* 0x003fc8000ff3e0ff */
        /* <DEDUP_REMOVED lines=11> */
[----:B------:R-:W-:-:S03]  /*1300*/  ISETP.GE.U32.AND P2, PT, R6, 0x7f800000, PT ;  /* 0x7f8000000600780c */ /* 0x000fc60003f46070 */
[----:B------:R-:W-:-:S05]  /*1310*/  VIADD R10, R10, 0xc0c00000 ;  /* 0xc0c000000a0a7836 */ /* 0x000fca0000000000 */
        /* <DEDUP_REMOVED lines=28> */
.L_x_6:
[----:B------:R-:W-:Y:S05]  /*14e0*/  BSYNC.RECONVERGENT B0 ;  /* 0x0000000000007941 */ /* 0x000fea0003800200 */
.L_x_5:
[----:B------:R-:W-:Y:S05]  /*14f0*/  @P0 EXIT ;  /* 0x000000000000094d */ /* 0x000fea0003800000 */
[----:B------:R-:W-:Y:S01]  /*1500*/  HFMA2 R3, -RZ, RZ, 0, 0 ;  /* 0x00000000ff037431 */ /* 0x000fe200000001ff */
[----:B------:R-:W3:Y:S02]  /*1510*/  LDCU.64 UR6, c[0x0][0x380] ;  /* 0x00007000ff0677ac */ /* 0x000ee40008000a00 */
[----:B------:R-:W-:-:S04]  /*1520*/  IMAD.WIDE.U32 R2, R5, UR10, R2 ;  /* 0x0000000a05027c25 */ /* 0x000fc8000f8e0002 */
[----:B------:R-:W-:Y:S01]  /*1530*/  IMAD R5, R5, UR11, R3 ;  /* 0x0000000b05057c24 */ /* 0x000fe2000f8e0203 */
[----:B------:R-:W-:-:S04]  /*1540*/  SHF.L.U32 R0, R2, 0x2, RZ ;  /* 0x0000000202007819 */ /* 0x000fc800000006ff */
[----:B------:R-:W-:Y:S02]  /*1550*/  SHF.L.U64.HI R2, R2, 0x2, R5 ;  /* 0x0000000202027819 */ /* 0x000fe40000010205 */
[----:B---3--:R-:W-:-:S04]  /*1560*/  IADD3 R4, P0, PT, R0, UR6, RZ ;  /* 0x0000000600047c10 */ /* 0x008fc8000ff1e0ff */
[----:B------:R-:W-:Y:S01]  /*1570*/  IADD3.X R5, PT, PT, R2, UR7, RZ, P0, !PT ;  /* 0x0000000702057c10 */ /* 0x000fe200087fe4ff */
[----:B------:R-:W3:Y:S04]  /*1580*/  LDCU.64 UR6, c[0x0][0x388] ;  /* 0x00007100ff0677ac */ /* 0x000ee80008000a00 */
[----:B------:R-:W4:Y:S01]  /*1590*/  LDG.E.CONSTANT R4, desc[UR4][R4.64+0xc] ;  /* 0x00000c0404047981 */ /* 0x000f22000c1e9900 */
[----:B012---:R-:W-:Y:S02]  /*15a0*/  MOV R9, 0x3e800000 ;  /* 0x3e80000000097802 */ /* 0x007fe40000000f00 */
[----:B------:R-:W-:Y:S01]  /*15b0*/  PLOP3.LUT P3, PT, PT, PT, PT, 0x8, 0x80 ;  /* 0x000000000080781c */ /* 0x000fe20003f6e170 */
[----:B----4-:R-:W-:-:S05]  /*15c0*/  FMUL R3, R4, 1.4426950216293334961 ;  /* 0x3fb8aa3b04037820 */ /* 0x010fca0000400000 */
[----:B------:R-:W-:-:S13]  /*15d0*/  FSETP.GEU.AND P0, PT, R3, -126, PT ;  /* 0xc2fc00000300780b */ /* 0x000fda0003f0e000 */
[----:B------:R-:W-:-:S04]  /*15e0*/  @!P0 FMUL R3, R3, 0.5 ;  /* 0x3f00000003038820 */ /* 0x000fc80000400000 */
[----:B------:R-:W0:Y:S02]  /*15f0*/  MUFU.EX2 R6, R3 ;  /* 0x0000000300067308 */ /* 0x000e240000000800 */
[----:B0-----:R-:W-:-:S04]  /*1600*/  @!P0 FMUL R6, R6, R6 ;  /* 0x0000000606068220 */ /* 0x001fc80000400000 */
        /* <DEDUP_REMOVED lines=26> */
[----:B---3--:R-:W-:Y:S01]  /*17b0*/  IADD3 R4, P2, PT, R0, UR6, RZ ;  /* 0x0000000600047c10 */ /* 0x008fe2000ff5e0ff */
[----:B------:R-:W-:-:S03]  /*17c0*/  @P3 FFMA R7, R6, R3, +INF ;  /* 0x7f80000006073423 */ /* 0x000fc60000000003 */
[----:B------:R-:W-:Y:S02]  /*17d0*/  IADD3.X R5, PT, PT, R2, UR7, RZ, P2, !PT ;  /* 0x0000000702057c10 */ /* 0x000fe400097fe4ff */
[----:B------:R-:W-:-:S05]  /*17e0*/  @P1 FSEL R7, R7, -RZ, P0 ;  /* 0x800000ff07071208 */ /* 0x000fca0000000000 */
[----:B------:R-:W-:Y:S01]  /*17f0*/  STG.E desc[UR4][R4.64+0xc], R7 ;  /* 0x00000c0704007986 */ /* 0x000fe2000c101904 */
[----:B------:R-:W-:Y:S05]  /*1800*/  EXIT ;  /* 0x000000000000794d */ /* 0x000fea0003800000 */
.L_x_7:
[----:B------:R-:W-:-:S00]  /*1810*/  BRA `(.L_x_7) ;  /* 0xfffffffc00fc7947 */ /* 0x000fc0000383ffff */
[----:B------:R-:W-:-:S00]  /*1820*/  NOP ;  /* 0x0000000000007918 */ /* 0x000fc00000000000 */
        /* <DEDUP_REMOVED lines=13> */
.L_x_8:


//--------------------- .nv.shared.reserved.0     --------------------------
	.section	.nv.shared.reserved.0,"aw",@nobits
	.weak		__nv_reservedSMEM_offset_0_alias
	.size		__nv_reservedSMEM_offset_0_alias, 0, 64
	.other		__nv_reservedSMEM_offset_0_alias,@"STO_CUDA_RESERVED_SHARED STV_DEFAULT"
__nv_reservedSMEM_offset_0_alias:
	.zero		0
	.zero		64


//--------------------- .nv.constant0._Z14softplusKernelPKfPfmm --------------------------
	.section	.nv.constant0._Z14softplusKernelPKfPfmm,"a",@progbits
	.sectionflags	@""
	.align	4
.nv.constant0._Z14softplusKernelPKfPfmm:
	.zero		928


//--------------------- SYMBOLS --------------------------

	.type		.nv.reservedSmem.offset0,@object
	.size		.nv.reservedSmem.offset0,0x4
